	.headerflags	@"EF_CUDA_TEXMODE_UNIFIED EF_CUDA_64BIT_ADDRESS EF_CUDA_ACCELERATORS EF_CUDA_SM90 EF_CUDA_VIRTUAL_SM(EF_CUDA_SM90)"
	.elftype	@"ET_EXEC"


//--------------------- .nv.info                  --------------------------
	.section	.nv.info,"",@"SHT_CUDA_INFO"
	.align	4


	//----- nvinfo : EIATTR_REGCOUNT
	.align		4
        /*0000*/ 	.byte	0x04, 0x2f
        /*0002*/ 	.short	(.L_3 - .L_2)
	.align		4
.L_2:
        /*0004*/ 	.word	index@(triton_poi_fused__native_batch_norm_legit_no_training_5)
        /*0008*/ 	.word	0x0000001a


	//----- nvinfo : EIATTR_MIN_STACK_SIZE
	.align		4
.L_3:
        /*000c*/ 	.byte	0x04, 0x12
        /*000e*/ 	.short	(.L_5 - .L_4)
	.align		4
.L_4:
        /*0010*/ 	.word	index@(triton_poi_fused__native_batch_norm_legit_no_training_5)
        /*0014*/ 	.word	0x00000000


	//----- nvinfo : EIATTR_FRAME_SIZE
	.align		4
.L_5:
        /*0018*/ 	.byte	0x04, 0x11
        /*001a*/ 	.short	(.L_7 - .L_6)
	.align		4
.L_6:
        /*001c*/ 	.word	index@(triton_poi_fused__native_batch_norm_legit_no_training_5)
        /*0020*/ 	.word	0x00000000


	//----- nvinfo : EIATTR_MIN_STACK_SIZE
	.align		4
.L_7:
        /*0024*/ 	.byte	0x04, 0x12
        /*0026*/ 	.short	(.L_9 - .L_8)
	.align		4
.L_8:
        /*0028*/ 	.word	index@(triton_poi_fused__native_batch_norm_legit_no_training_5)
        /*002c*/ 	.word	0x00000000
.L_9:


//--------------------- .nv.info.triton_poi_fused__native_batch_norm_legit_no_training_5 --------------------------
	.section	.nv.info.triton_poi_fused__native_batch_norm_legit_no_training_5,"",@"SHT_CUDA_INFO"
	.sectionflags	@""
	.align	4


	//----- nvinfo : EIATTR_CUDA_API_VERSION
	.align		4
        /*0000*/ 	.byte	0x04, 0x37
        /*0002*/ 	.short	(.L_11 - .L_10)
.L_10:
        /*0004*/ 	.word	0x0000007c


	//----- nvinfo : EIATTR_KPARAM_INFO
	.align		4
.L_11:
        /*0008*/ 	.byte	0x04, 0x17
        /*000a*/ 	.short	(.L_13 - .L_12)
.L_12:
        /*000c*/ 	.word	0x00000000
        /*0010*/ 	.short	0x0007
        /*0012*/ 	.short	0x0034
        /*0014*/ 	.byte	0x00, 0xf0, 0x11, 0x00


	//----- nvinfo : EIATTR_KPARAM_INFO
	.align		4
.L_13:
        /*0018*/ 	.byte	0x04, 0x17
        /*001a*/ 	.short	(.L_15 - .L_14)
.L_14:
        /*001c*/ 	.word	0x00000000
        /*0020*/ 	.short	0x0006
        /*0022*/ 	.short	0x0030
        /*0024*/ 	.byte	0x00, 0xf0, 0x11, 0x00


	//----- nvinfo : EIATTR_KPARAM_INFO
	.align		4
.L_15:
        /*0028*/ 	.byte	0x04, 0x17
        /*002a*/ 	.short	(.L_17 - .L_16)
.L_16:
        /*002c*/ 	.word	0x00000000
        /*0030*/ 	.short	0x0005
        /*0032*/ 	.short	0x0028
        /*0034*/ 	.byte	0x00, 0xf4, 0x21, 0x00


	//----- nvinfo : EIATTR_KPARAM_INFO
	.align		4
.L_17:
        /*0038*/ 	.byte	0x04, 0x17
        /*003a*/ 	.short	(.L_19 - .L_18)
.L_18:
        /*003c*/ 	.word	0x00000000
        /*0040*/ 	.short	0x0004
        /*0042*/ 	.short	0x0020
        /*0044*/ 	.byte	0x00, 0xf4, 0x21, 0x00


	//----- nvinfo : EIATTR_KPARAM_INFO
	.align		4
.L_19:
        /*0048*/ 	.byte	0x04, 0x17
        /*004a*/ 	.short	(.L_21 - .L_20)
.L_20:
        /*004c*/ 	.word	0x00000000
        /*0050*/ 	.short	0x0003
        /*0052*/ 	.short	0x0018
        /*0054*/ 	.byte	0x00, 0xf4, 0x21, 0x00


	//----- nvinfo : EIATTR_KPARAM_INFO
	.align		4
.L_21:
        /*0058*/ 	.byte	0x04, 0x17
        /*005a*/ 	.short	(.L_23 - .L_22)
.L_22:
        /*005c*/ 	.word	0x00000000
        /*0060*/ 	.short	0x0002
        /*0062*/ 	.short	0x0010
        /*0064*/ 	.byte	0x00, 0xf4, 0x21, 0x00


	//----- nvinfo : EIATTR_KPARAM_INFO
	.align		4
.L_23:
        /*0068*/ 	.byte	0x04, 0x17
        /*006a*/ 	.short	(.L_25 - .L_24)
.L_24:
        /*006c*/ 	.word	0x00000000
        /*0070*/ 	.short	0x0001
        /*0072*/ 	.short	0x0008
        /*0074*/ 	.byte	0x00, 0xf4, 0x21, 0x00


	//----- nvinfo : EIATTR_KPARAM_INFO
	.align		4
.L_25:
        /*0078*/ 	.byte	0x04, 0x17
        /*007a*/ 	.short	(.L_27 - .L_26)
.L_26:
        /*007c*/ 	.word	0x00000000
        /*0080*/ 	.short	0x0000
        /*0082*/ 	.short	0x0000
        /*0084*/ 	.byte	0x00, 0xf4, 0x21, 0x00


	//----- nvinfo : EIATTR_SPARSE_MMA_MASK
	.align		4
.L_27:
        /*0088*/ 	.byte	0x03, 0x50
        /*008a*/ 	.short	0x0000


	//----- nvinfo : EIATTR_MAXREG_COUNT
	.align		4
        /*008c*/ 	.byte	0x03, 0x1b
        /*008e*/ 	.short	0x00ff


	//----- nvinfo : EIATTR_EXIT_INSTR_OFFSETS
	.align		4
        /*0090*/ 	.byte	0x04, 0x1c
        /*0092*/ 	.short	(.L_29 - .L_28)


	//   ....[0]....
.L_28:
        /*0094*/ 	.word	0x00000550


	//   ....[1]....
        /*0098*/ 	.word	0x000005a0


	//----- nvinfo : EIATTR_REQNTID
	.align		4
.L_29:
        /*009c*/ 	.byte	0x04, 0x10
        /*009e*/ 	.short	(.L_31 - .L_30)
.L_30:
        /*00a0*/ 	.word	0x00000080
        /*00a4*/ 	.word	0x00000001
        /*00a8*/ 	.word	0x00000001


	//----- nvinfo : EIATTR_CBANK_PARAM_SIZE
	.align		4
.L_31:
        /*00ac*/ 	.byte	0x03, 0x19
        /*00ae*/ 	.short	0x0038


	//----- nvinfo : EIATTR_PARAM_CBANK
	.align		4
        /*00b0*/ 	.byte	0x04, 0x0a
        /*00b2*/ 	.short	(.L_33 - .L_32)
	.align		4
.L_32:
        /*00b4*/ 	.word	index@(.nv.constant0.triton_poi_fused__native_batch_norm_legit_no_training_5)
        /*00b8*/ 	.short	0x0210
        /*00ba*/ 	.short	0x0038


	//----- nvinfo : EIATTR_SW_WAR
	.align		4
.L_33:
        /*00bc*/ 	.byte	0x04, 0x36
        /*00be*/ 	.short	(.L_35 - .L_34)
.L_34:
        /*00c0*/ 	.word	0x00000008
.L_35:


//--------------------- .nv.callgraph             --------------------------
	.section	.nv.callgraph,"",@"SHT_CUDA_CALLGRAPH"
	.align	4
	.sectionentsize	8
	.align		4
        /*0000*/ 	.word	0x00000000
	.align		4
        /*0004*/ 	.word	0xffffffff
	.align		4
        /*0008*/ 	.word	0x00000000
	.align		4
        /*000c*/ 	.word	0xfffffffe
	.align		4
        /*0010*/ 	.word	0x00000000
	.align		4
        /*0014*/ 	.word	0xfffffffd
	.align		4
        /*0018*/ 	.word	0x00000000
	.align		4
        /*001c*/ 	.word	0xfffffffc


//--------------------- .nv.constant4             --------------------------
	.section	.nv.constant4,"a",@progbits
	.align	8
	.align		8
.nv.constant4:
        /*0000*/ 	.dword	_$_str
	.align		8
        /*0008*/ 	.dword	_$_str_$_2


//--------------------- .text.triton_poi_fused__native_batch_norm_legit_no_training_5 --------------------------
	.section	.text.triton_poi_fused__native_batch_norm_legit_no_training_5,"ax",@progbits
	.sectionflags	@"SHF_BARRIERS=1"
	.align	128
        .global         triton_poi_fused__native_batch_norm_legit_no_training_5
        .type           triton_poi_fused__native_batch_norm_legit_no_training_5,@function
        .size           triton_poi_fused__native_batch_norm_legit_no_training_5,(.L_x_1 - triton_poi_fused__native_batch_norm_legit_no_training_5)
        .other          triton_poi_fused__native_batch_norm_legit_no_training_5,@"STO_CUDA_ENTRY STV_DEFAULT"
triton_poi_fused__native_batch_norm_legit_no_training_5:
.text.triton_poi_fused__native_batch_norm_legit_no_training_5:
[----:B------:R-:W0:Y:S01]  /*0000*/  LDC R1, c[0x0][0x28] ;  /* 0x00000a00ff017b82 */ /* 0x000e220000000800 */
[----:B------:R-:W1:Y:S07]  /*0010*/  S2R R8, SR_TID.X ;  /* 0x0000000000087919 */ /* 0x000e6e0000002100 */
[----:B------:R-:W2:Y:S01]  /*0020*/  LDC.64 R2, c[0x0][0x220] ;  /* 0x00008800ff027b82 */ /* 0x000ea20000000a00 */
[----:B------:R-:W-:Y:S01]  /*0030*/  ULDC.64 UR6, c[0x0][0x208] ;  /* 0x0000820000067ab9 */ /* 0x000fe20000000a00 */
[----:B------:R-:W3:Y:S01]  /*0040*/  S2R R9, SR_CTAID.Y ;  /* 0x0000000000097919 */ /* 0x000ee20000002600 */
[----:B------:R-:W4:Y:S05]  /*0050*/  S2R R10, SR_CTAID.X ;  /* 0x00000000000a7919 */ /* 0x000f2a0000002500 */
[----:B------:R-:W5:Y:S08]  /*0060*/  LDC.64 R18, c[0x0][0x210] ;  /* 0x00008400ff127b82 */ /* 0x000f700000000a00 */
[----:B------:R-:W4:Y:S08]  /*0070*/  LDC.64 R16, c[0x0][0x218] ;  /* 0x00008600ff107b82 */ /* 0x000f300000000a00 */
[----:B------:R-:W5:Y:S01]  /*0080*/  LDC.64 R14, c[0x0][0x228] ;  /* 0x00008a00ff0e7b82 */ /* 0x000f620000000a00 */
[----:B-1----:R-:W-:-:S07]  /*0090*/  SHF.L.U32 R0, R8, 0x1, RZ ;  /* 0x0000000108007819 */ /* 0x002fce00000006ff */
[----:B------:R-:W1:Y:S01]  /*00a0*/  LDC.64 R12, c[0x0][0x230] ;  /* 0x00008c00ff0c7b82 */ /* 0x000e620000000a00 */
[----:B------:R-:W-:-:S04]  /*00b0*/  LOP3.LUT R0, R0, 0xfe, RZ, 0xc0, !PT ;  /* 0x000000fe00007812 */ /* 0x000fc800078ec0ff */
[----:B---3--:R-:W-:-:S04]  /*00c0*/  PRMT R4, R0, 0x6540, R9 ;  /* 0x0000654000047816 */ /* 0x008fc80000000009 */
[C---:B------:R-:W-:Y:S01]  /*00d0*/  ISETP.GE.AND P2, PT, R4.reuse, 0x180, PT ;  /* 0x000001800400780c */ /* 0x040fe20003f46270 */
[----:B------:R-:W-:-:S05]  /*00e0*/  IMAD.HI R5, R4, 0x2aaaaaab, RZ ;  /* 0x2aaaaaab04057827 */ /* 0x000fca00078e02ff */
[----:B------:R-:W-:-:S04]  /*00f0*/  SHF.R.U32.HI R6, RZ, 0x1f, R5 ;  /* 0x0000001fff067819 */ /* 0x000fc80000011605 */
[----:B------:R-:W-:Y:S02]  /*0100*/  LEA.HI.SX32 R5, R5, R6, 0x1c ;  /* 0x0000000605057211 */ /* 0x000fe400078fe2ff */
[----:B------:R-:W-:-:S03]  /*0110*/  CS2R R6, SRZ ;  /* 0x0000000000067805 */ /* 0x000fc6000001ff00 */
[----:B------:R-:W-:-:S04]  /*0120*/  IMAD R11, R5, -0x60, R4 ;  /* 0xffffffa0050b7824 */ /* 0x000fc800078e0204 */
[----:B--2---:R-:W-:-:S05]  /*0130*/  IMAD.WIDE R2, R11, 0x4, R2 ;  /* 0x000000040b027825 */ /* 0x004fca00078e0202 */
[----:B------:R2:W3:Y:S01]  /*0140*/  @!P2 LDG.E.EL.64 R6, desc[UR6][R2.64] ;  /* 0x000000060206a981 */ /* 0x0004e2000c2e1b00 */
[C---:B----4-:R-:W-:Y:S01]  /*0150*/  ISETP.GE.AND P0, PT, R10.reuse, 0x10, PT ;  /* 0x000000100a00780c */ /* 0x050fe20003f06270 */
[----:B------:R-:W-:Y:S02]  /*0160*/  IMAD R20, R10, 0x60, R11 ;  /* 0x000000600a147824 */ /* 0x000fe400078e020b */
[----:B0-----:R-:W-:Y:S01]  /*0170*/  IMAD.WIDE R16, R11, 0x4, R16 ;  /* 0x000000040b107825 */ /* 0x001fe200078e0210 */
[----:B------:R-:W-:-:S03]  /*0180*/  ISETP.LT.AND P1, PT, R4, 0x180, !P0 ;  /* 0x000001800400780c */ /* 0x000fc60004721270 */
[----:B------:R-:W-:Y:S01]  /*0190*/  IMAD R5, R5, 0x600, R20 ;  /* 0x0000060005057824 */ /* 0x000fe200078e0214 */
[----:B--2---:R-:W-:-:S03]  /*01a0*/  CS2R R2, SRZ ;  /* 0x0000000000027805 */ /* 0x004fc6000001ff00 */
[----:B-----5:R-:W-:Y:S01]  /*01b0*/  IMAD.WIDE R18, R5, 0x4, R18 ;  /* 0x0000000405127825 */ /* 0x020fe200078e0212 */
[----:B------:R-:W-:-:S03]  /*01c0*/  CS2R R4, SRZ ;  /* 0x0000000000047805 */ /* 0x000fc6000001ff00 */
[C---:B------:R-:W-:Y:S02]  /*01d0*/  IMAD.WIDE R20, R11.reuse, 0x4, R14 ;  /* 0x000000040b147825 */ /* 0x040fe400078e020e */
[----:B------:R-:W2:Y:S01]  /*01e0*/  @P1 LDG.E.EL.64 R2, desc[UR6][R18.64] ;  /* 0x0000000612021981 */ /* 0x000ea2000c2e1b00 */
[----:B------:R-:W-:Y:S01]  /*01f0*/  CS2R R14, SRZ ;  /* 0x00000000000e7805 */ /* 0x000fe2000001ff00 */
[----:B-1----:R-:W-:Y:S02]  /*0200*/  IMAD.WIDE R22, R11, 0x4, R12 ;  /* 0x000000040b167825 */ /* 0x002fe400078e020c */
[----:B------:R0:W2:Y:S01]  /*0210*/  @!P2 LDG.E.EL.64 R4, desc[UR6][R16.64] ;  /* 0x000000061004a981 */ /* 0x0000a2000c2e1b00 */
[----:B------:R-:W-:-:S03]  /*0220*/  CS2R R12, SRZ ;  /* 0x00000000000c7805 */ /* 0x000fc6000001ff00 */
[----:B------:R-:W4:Y:S04]  /*0230*/  @!P2 LDG.E.EL.64 R14, desc[UR6][R22.64] ;  /* 0x00000006160ea981 */ /* 0x000f28000c2e1b00 */
[----:B------:R-:W4:Y:S01]  /*0240*/  @!P2 LDG.E.EL.64 R12, desc[UR6][R20.64] ;  /* 0x00000006140ca981 */ /* 0x000f22000c2e1b00 */
[----:B------:R-:W1:Y:S01]  /*0250*/  S2UR UR5, SR_CgaCtaId ;  /* 0x00000000000579c3 */ /* 0x000e620000008800 */
[----:B0-----:R-:W-:Y:S01]  /*0260*/  HFMA2.MMA R17, -RZ, RZ, 1.625, 0 ;  /* 0x3e800000ff117435 */ /* 0x001fe200000001ff */
[----:B------:R-:W-:Y:S02]  /*0270*/  UMOV UR4, 0x400 ;  /* 0x0000040000047882 */ /* 0x000fe40000000000 */
[----:B-1----:R-:W-:-:S06]  /*0280*/  UPRMT UR4, UR5, 0x654, UR4 ;  /* 0x0000065405047896 */ /* 0x002fcc0008000004 */
[----:B------:R-:W-:Y:S02]  /*0290*/  LEA R0, R0, UR4, 0x3 ;  /* 0x0000000400007c11 */ /* 0x000fe4000f8e18ff */
[----:B------:R-:W-:Y:S01]  /*02a0*/  LOP3.LUT R8, R8, 0x7f, RZ, 0xc0, !PT ;  /* 0x0000007f08087812 */ /* 0x000fe200078ec0ff */
[----:B---3--:R-:W-:Y:S01]  /*02b0*/  FADD R6, R6, 9.9999997473787516356e-06 ;  /* 0x3727c5ac06067421 */ /* 0x008fe20000000000 */
[----:B------:R-:W-:-:S03]  /*02c0*/  FADD R7, R7, 9.9999997473787516356e-06 ;  /* 0x3727c5ac07077421 */ /* 0x000fc60000000000 */
[----:B------:R-:W0:Y:S08]  /*02d0*/  MUFU.SQRT R11, R6 ;  /* 0x00000006000b7308 */ /* 0x000e300000002000 */
[----:B------:R-:W1:Y:S01]  /*02e0*/  MUFU.SQRT R16, R7 ;  /* 0x0000000700107308 */ /* 0x000e620000002000 */
[C---:B0-----:R-:W-:Y:S02]  /*02f0*/  FSETP.GT.AND P1, PT, R11.reuse, 8.50705917302346158658e+37, PT ;  /* 0x7e8000000b00780b */ /* 0x041fe40003f24000 */
[----:B------:R-:W-:-:S02]  /*0300*/  FSETP.GEU.AND P3, PT, R11, 1.175494350822287508e-38, PT ;  /* 0x008000000b00780b */ /* 0x000fc40003f6e000 */
[C---:B-1----:R-:W-:Y:S02]  /*0310*/  FSETP.GT.AND P2, PT, R16.reuse, 8.50705917302346158658e+37, PT ;  /* 0x7e8000001000780b */ /* 0x042fe40003f44000 */
[----:B------:R-:W-:-:S07]  /*0320*/  FSETP.GEU.AND P4, PT, R16, 1.175494350822287508e-38, PT ;  /* 0x008000001000780b */ /* 0x000fce0003f8e000 */
[----:B------:R-:W-:-:S04]  /*0330*/  @P1 FMUL R11, R11, 0.25 ;  /* 0x3e8000000b0b1820 */ /* 0x000fc80000400000 */
[----:B------:R-:W-:Y:S01]  /*0340*/  @!P3 FMUL R11, R11, 16777216 ;  /* 0x4b8000000b0bb820 */ /* 0x000fe20000400000 */
[----:B------:R-:W-:-:S04]  /*0350*/  @P2 FMUL R16, R16, 0.25 ;  /* 0x3e80000010102820 */ /* 0x000fc80000400000 */
[----:B------:R-:W-:Y:S01]  /*0360*/  @!P4 FMUL R16, R16, 16777216 ;  /* 0x4b8000001010c820 */ /* 0x000fe20000400000 */
[----:B------:R-:W0:Y:S01]  /*0370*/  MUFU.RCP R11, R11 ;  /* 0x0000000b000b7308 */ /* 0x000e220000001000 */
[----:B------:R-:W-:-:S07]  /*0380*/  FSEL R6, R17, 1, P1 ;  /* 0x3f80000011067808 */ /* 0x000fce0000800000 */
[----:B------:R-:W1:Y:S01]  /*0390*/  MUFU.RCP R16, R16 ;  /* 0x0000001000107308 */ /* 0x000e620000001000 */
[----:B------:R-:W-:Y:S01]  /*03a0*/  FSEL R17, R17, 1, P2 ;  /* 0x3f80000011117808 */ /* 0x000fe20001000000 */
[----:B------:R-:W-:Y:S01]  /*03b0*/  @!P3 FMUL R6, R6, 16777216 ;  /* 0x4b8000000606b820 */ /* 0x000fe20000400000 */
[----:B--2---:R-:W-:-:S03]  /*03c0*/  FADD R2, -R4, R2 ;  /* 0x0000000204027221 */ /* 0x004fc60000000100 */
[----:B------:R-:W-:Y:S01]  /*03d0*/  @!P4 FMUL R17, R17, 16777216 ;  /* 0x4b8000001111c820 */ /* 0x000fe20000400000 */
[----:B0-----:R-:W-:Y:S01]  /*03e0*/  FMUL R7, R11, R6 ;  /* 0x000000060b077220 */ /* 0x001fe20000400000 */
[----:B------:R-:W-:-:S03]  /*03f0*/  FADD R3, -R5, R3 ;  /* 0x0000000305037221 */ /* 0x000fc60000000100 */
[----:B------:R-:W-:Y:S01]  /*0400*/  FMUL R7, R2, R7 ;  /* 0x0000000702077220 */ /* 0x000fe20000400000 */
[----:B-1----:R-:W-:-:S04]  /*0410*/  FMUL R4, R16, R17 ;  /* 0x0000001110047220 */ /* 0x002fc80000400000 */
[----:B------:R-:W-:Y:S01]  /*0420*/  FMUL R4, R3, R4 ;  /* 0x0000000403047220 */ /* 0x000fe20000400000 */
[----:B----4-:R-:W-:-:S03]  /*0430*/  FFMA R7, R7, R12, R14 ;  /* 0x0000000c07077223 */ /* 0x010fc6000000000e */
[----:B------:R-:W-:Y:S02]  /*0440*/  FFMA R13, R4, R13, R15 ;  /* 0x0000000d040d7223 */ /* 0x000fe4000000000f */
[----:B------:R-:W-:Y:S01]  /*0450*/  STS [R0], R7 ;  /* 0x0000000700007388 */ /* 0x000fe20000000800 */
[C---:B------:R-:W-:Y:S01]  /*0460*/  LEA R6, R8.reuse, UR4, 0x3 ;  /* 0x0000000408067c11 */ /* 0x040fe2000f8e18ff */
[----:B------:R-:W0:Y:S02]  /*0470*/  LDC.64 R4, c[0x0][0x238] ;  /* 0x00008e00ff047b82 */ /* 0x000e240000000a00 */
[----:B------:R-:W-:Y:S06]  /*0480*/  STS [R0+0x8], R13 ;  /* 0x0000080d00007388 */ /* 0x000fec0000000800 */
[----:B------:R-:W-:Y:S01]  /*0490*/  BAR.SYNC.DEFER_BLOCKING 0x0 ;  /* 0x0000000000007b1d */ /* 0x000fe20000010000 */
[----:B------:R-:W-:Y:S01]  /*04a0*/  PRMT R3, R8, 0x6540, R9 ;  /* 0x0000654008037816 */ /* 0x000fe20000000009 */
[----:B------:R-:W-:-:S04]  /*04b0*/  IMAD.SHL.U32 R9, R9, 0x100, RZ ;  /* 0x0000010009097824 */ /* 0x000fc800078e00ff */
[----:B------:R-:W1:Y:S01]  /*04c0*/  LDS R11, [R6] ;  /* 0x00000000060b7984 */ /* 0x000e620000000800 */
[----:B------:R-:W-:Y:S02]  /*04d0*/  LOP3.LUT R9, R9, 0x80, R8, 0xfe, !PT ;  /* 0x0000008009097812 */ /* 0x000fe400078efe08 */
[----:B------:R-:W-:Y:S02]  /*04e0*/  ISETP.LT.AND P1, PT, R3, 0x180, !P0 ;  /* 0x000001800300780c */ /* 0x000fe40004721270 */
[----:B------:R-:W-:Y:S02]  /*04f0*/  ISETP.LT.AND P0, PT, R9, 0x180, !P0 ;  /* 0x000001800900780c */ /* 0x000fe40004701270 */
[----:B------:R-:W-:Y:S02]  /*0500*/  LEA R3, R3, R10, 0x4 ;  /* 0x0000000a03037211 */ /* 0x000fe400078e20ff */
[----:B------:R-:W-:-:S03]  /*0510*/  LOP3.LUT R8, R8, 0x80, RZ, 0xfc, !PT ;  /* 0x0000008008087812 */ /* 0x000fc600078efcff */
[----:B0-----:R-:W-:Y:S01]  /*0520*/  IMAD.WIDE R2, R3, 0x4, R4 ;  /* 0x0000000403027825 */ /* 0x001fe200078e0204 */
[----:B------:R-:W-:-:S04]  /*0530*/  LEA R8, R8, UR4, 0x3 ;  /* 0x0000000408087c11 */ /* 0x000fc8000f8e18ff */
[----:B-1----:R0:W-:Y:S02]  /*0540*/  @P1 STG.E desc[UR6][R2.64], R11 ;  /* 0x0000000b02001986 */ /* 0x0021e4000c101906 */
[----:B0-----:R-:W-:Y:S05]  /*0550*/  @!P0 EXIT ;  /* 0x000000000000894d */ /* 0x001fea0003800000 */
[----:B------:R-:W1:Y:S01]  /*0560*/  LDS R7, [R8] ;  /* 0x0000000008077984 */ /* 0x000e620000000800 */
[----:B0-----:R-:W-:-:S04]  /*0570*/  IMAD R3, R9, 0x10, R10 ;  /* 0x0000001009037824 */ /* 0x001fc800078e020a */
[----:B------:R-:W-:-:S05]  /*0580*/  IMAD.WIDE R2, R3, 0x4, R4 ;  /* 0x0000000403027825 */ /* 0x000fca00078e0204 */
[----:B-1----:R-:W-:Y:S01]  /*0590*/  STG.E desc[UR6][R2.64], R7 ;  /* 0x0000000702007986 */ /* 0x002fe2000c101906 */
[----:B------:R-:W-:Y:S05]  /*05a0*/  EXIT ;  /* 0x000000000000794d */ /* 0x000fea0003800000 */
.L_x_0:
[----:B------:R-:W-:-:S00]  /*05b0*/  BRA `(.L_x_0) ;  /* 0xfffffffc00fc7947 */ /* 0x000fc0000383ffff */
[----:B------:R-:W-:-:S00]  /*05c0*/  NOP ;  /* 0x0000000000007918 */ /* 0x000fc00000000000 */
        /* <DEDUP_REMOVED lines=11> */
.L_x_1:


//--------------------- .nv.global.init           --------------------------
	.section	.nv.global.init,"aw",@progbits
.nv.global.init:
	.type		_$_str,@object
	.size		_$_str,(_$_str_$_2 - _$_str)
_$_str:
        /*0000*/ 	.byte	0x5f, 0x5f, 0x43, 0x55, 0x44, 0x41, 0x5f, 0x46, 0x54, 0x5a, 0x00
	.type		_$_str_$_2,@object
	.size		_$_str_$_2,(.L_1 - _$_str_$_2)
_$_str_$_2:
        /*000b*/ 	.byte	0x5f, 0x5f, 0x43, 0x55, 0x44, 0x41, 0x5f, 0x50, 0x52, 0x45, 0x43, 0x5f, 0x53, 0x51, 0x52, 0x54
        /*001b*/ 	.byte	0x00
.L_1:


//--------------------- .nv.shared.triton_poi_fused__native_batch_norm_legit_no_training_5 --------------------------
	.section	.nv.shared.triton_poi_fused__native_batch_norm_legit_no_training_5,"aw",@nobits
	.sectionflags	@""
	.align	16
	.zero		1024


//--------------------- .nv.constant0.triton_poi_fused__native_batch_norm_legit_no_training_5 --------------------------
	.section	.nv.constant0.triton_poi_fused__native_batch_norm_legit_no_training_5,"a",@progbits
	.sectionflags	@""
	.align	4
.nv.constant0.triton_poi_fused__native_batch_norm_legit_no_training_5:
	.zero		584
